	.headerflags	@"EF_CUDA_TEXMODE_UNIFIED EF_CUDA_64BIT_ADDRESS EF_CUDA_ACCELERATORS EF_CUDA_SM90 EF_CUDA_VIRTUAL_SM(EF_CUDA_SM90)"
	.elftype	@"ET_EXEC"


//--------------------- .nv.info                  --------------------------
	.section	.nv.info,"",@"SHT_CUDA_INFO"
	.align	4


	//----- nvinfo : EIATTR_REGCOUNT
	.align		4
        /*0000*/ 	.byte	0x04, 0x2f
        /*0002*/ 	.short	(.L_1 - .L_0)
	.align		4
.L_0:
        /*0004*/ 	.word	index@(triton_poi_fused_pow_sub_sum_0)
        /*0008*/ 	.word	0x0000001c


	//----- nvinfo : EIATTR_MIN_STACK_SIZE
	.align		4
.L_1:
        /*000c*/ 	.byte	0x04, 0x12
        /*000e*/ 	.short	(.L_3 - .L_2)
	.align		4
.L_2:
        /*0010*/ 	.word	index@(triton_poi_fused_pow_sub_sum_0)
        /*0014*/ 	.word	0x00000000


	//----- nvinfo : EIATTR_FRAME_SIZE
	.align		4
.L_3:
        /*0018*/ 	.byte	0x04, 0x11
        /*001a*/ 	.short	(.L_5 - .L_4)
	.align		4
.L_4:
        /*001c*/ 	.word	index@(triton_poi_fused_pow_sub_sum_0)
        /*0020*/ 	.word	0x00000000


	//----- nvinfo : EIATTR_MIN_STACK_SIZE
	.align		4
.L_5:
        /*0024*/ 	.byte	0x04, 0x12
        /*0026*/ 	.short	(.L_7 - .L_6)
	.align		4
.L_6:
        /*0028*/ 	.word	index@(triton_poi_fused_pow_sub_sum_0)
        /*002c*/ 	.word	0x00000000
.L_7:


//--------------------- .nv.info.triton_poi_fused_pow_sub_sum_0 --------------------------
	.section	.nv.info.triton_poi_fused_pow_sub_sum_0,"",@"SHT_CUDA_INFO"
	.sectionflags	@""
	.align	4


	//----- nvinfo : EIATTR_CUDA_API_VERSION
	.align		4
        /*0000*/ 	.byte	0x04, 0x37
        /*0002*/ 	.short	(.L_9 - .L_8)
.L_8:
        /*0004*/ 	.word	0x0000007c


	//----- nvinfo : EIATTR_KPARAM_INFO
	.align		4
.L_9:
        /*0008*/ 	.byte	0x04, 0x17
        /*000a*/ 	.short	(.L_11 - .L_10)
.L_10:
        /*000c*/ 	.word	0x00000000
        /*0010*/ 	.short	0x0003
        /*0012*/ 	.short	0x0018
        /*0014*/ 	.byte	0x00, 0xf0, 0x11, 0x00


	//----- nvinfo : EIATTR_KPARAM_INFO
	.align		4
.L_11:
        /*0018*/ 	.byte	0x04, 0x17
        /*001a*/ 	.short	(.L_13 - .L_12)
.L_12:
        /*001c*/ 	.word	0x00000000
        /*0020*/ 	.short	0x0002
        /*0022*/ 	.short	0x0010
        /*0024*/ 	.byte	0x00, 0xf4, 0x21, 0x00


	//----- nvinfo : EIATTR_KPARAM_INFO
	.align		4
.L_13:
        /*0028*/ 	.byte	0x04, 0x17
        /*002a*/ 	.short	(.L_15 - .L_14)
.L_14:
        /*002c*/ 	.word	0x00000000
        /*0030*/ 	.short	0x0001
        /*0032*/ 	.short	0x0008
        /*0034*/ 	.byte	0x00, 0xf4, 0x21, 0x00


	//----- nvinfo : EIATTR_KPARAM_INFO
	.align		4
.L_15:
        /*0038*/ 	.byte	0x04, 0x17
        /*003a*/ 	.short	(.L_17 - .L_16)
.L_16:
        /*003c*/ 	.word	0x00000000
        /*0040*/ 	.short	0x0000
        /*0042*/ 	.short	0x0000
        /*0044*/ 	.byte	0x00, 0xf4, 0x21, 0x00


	//----- nvinfo : EIATTR_SPARSE_MMA_MASK
	.align		4
.L_17:
        /*0048*/ 	.byte	0x03, 0x50
        /*004a*/ 	.short	0x0000


	//----- nvinfo : EIATTR_MAXREG_COUNT
	.align		4
        /*004c*/ 	.byte	0x03, 0x1b
        /*004e*/ 	.short	0x00ff


	//----- nvinfo : EIATTR_EXIT_INSTR_OFFSETS
	.align		4
        /*0050*/ 	.byte	0x04, 0x1c
        /*0052*/ 	.short	(.L_19 - .L_18)


	//   ....[0]....
.L_18:
        /*0054*/ 	.word	0x00000390


	//   ....[1]....
        /*0058*/ 	.word	0x000003b0


	//----- nvinfo : EIATTR_REQNTID
	.align		4
.L_19:
        /*005c*/ 	.byte	0x04, 0x10
        /*005e*/ 	.short	(.L_21 - .L_20)
.L_20:
        /*0060*/ 	.word	0x00000020
        /*0064*/ 	.word	0x00000001
        /*0068*/ 	.word	0x00000001


	//----- nvinfo : EIATTR_CBANK_PARAM_SIZE
	.align		4
.L_21:
        /*006c*/ 	.byte	0x03, 0x19
        /*006e*/ 	.short	0x001c


	//----- nvinfo : EIATTR_PARAM_CBANK
	.align		4
        /*0070*/ 	.byte	0x04, 0x0a
        /*0072*/ 	.short	(.L_23 - .L_22)
	.align		4
.L_22:
        /*0074*/ 	.word	index@(.nv.constant0.triton_poi_fused_pow_sub_sum_0)
        /*0078*/ 	.short	0x0210
        /*007a*/ 	.short	0x001c


	//----- nvinfo : EIATTR_SW_WAR
	.align		4
.L_23:
        /*007c*/ 	.byte	0x04, 0x36
        /*007e*/ 	.short	(.L_25 - .L_24)
.L_24:
        /*0080*/ 	.word	0x00000008
.L_25:


//--------------------- .nv.callgraph             --------------------------
	.section	.nv.callgraph,"",@"SHT_CUDA_CALLGRAPH"
	.align	4
	.sectionentsize	8
	.align		4
        /*0000*/ 	.word	0x00000000
	.align		4
        /*0004*/ 	.word	0xffffffff
	.align		4
        /*0008*/ 	.word	0x00000000
	.align		4
        /*000c*/ 	.word	0xfffffffe
	.align		4
        /*0010*/ 	.word	0x00000000
	.align		4
        /*0014*/ 	.word	0xfffffffd
	.align		4
        /*0018*/ 	.word	0x00000000
	.align		4
        /*001c*/ 	.word	0xfffffffc


//--------------------- .text.triton_poi_fused_pow_sub_sum_0 --------------------------
	.section	.text.triton_poi_fused_pow_sub_sum_0,"ax",@progbits
	.align	128
        .global         triton_poi_fused_pow_sub_sum_0
        .type           triton_poi_fused_pow_sub_sum_0,@function
        .size           triton_poi_fused_pow_sub_sum_0,(.L_x_1 - triton_poi_fused_pow_sub_sum_0)
        .other          triton_poi_fused_pow_sub_sum_0,@"STO_CUDA_ENTRY STV_DEFAULT"
triton_poi_fused_pow_sub_sum_0:
.text.triton_poi_fused_pow_sub_sum_0:
[----:B------:R-:W0:Y:S02]  /*0000*/  LDC R1, c[0x0][0x28] ;  /* 0x00000a00ff017b82 */ /* 0x000e240000000800 */
[----:B------:R-:W1:Y:S01]  /*0010*/  S2R R0, SR_TID.X ;  /* 0x0000000000007919 */ /* 0x000e620000002100 */
[----:B------:R-:W2:Y:S01]  /*0020*/  LDC.64 R4, c[0x0][0x210] ;  /* 0x00008400ff047b82 */ /* 0x000ea20000000a00 */
[----:B------:R-:W-:Y:S02]  /*0030*/  CS2R R10, SRZ ;  /* 0x00000000000a7805 */ /* 0x000fe4000001ff00 */
[----:B------:R-:W-:Y:S01]  /*0040*/  CS2R R12, SRZ ;  /* 0x00000000000c7805 */ /* 0x000fe2000001ff00 */
[----:B------:R-:W3:Y:S01]  /*0050*/  S2R R9, SR_CTAID.X ;  /* 0x0000000000097919 */ /* 0x000ee20000002500 */
[----:B------:R-:W-:Y:S02]  /*0060*/  CS2R R14, SRZ ;  /* 0x00000000000e7805 */ /* 0x000fe4000001ff00 */
[----:B------:R-:W-:Y:S02]  /*0070*/  CS2R R16, SRZ ;  /* 0x0000000000107805 */ /* 0x000fe4000001ff00 */
[----:B------:R-:W-:Y:S01]  /*0080*/  MOV R8, RZ ;  /* 0x000000ff00087202 */ /* 0x000fe20000000f00 */
[----:B------:R-:W-:Y:S01]  /*0090*/  ULDC.64 UR4, c[0x0][0x208] ;  /* 0x0000820000047ab9 */ /* 0x000fe20000000a00 */
[----:B------:R-:W4:Y:S01]  /*00a0*/  LDC.64 R6, c[0x0][0x218] ;  /* 0x00008600ff067b82 */ /* 0x000f220000000a00 */
[----:B------:R-:W-:-:S02]  /*00b0*/  CS2R R18, SRZ ;  /* 0x0000000000127805 */ /* 0x000fc4000001ff00 */
[----:B-1----:R-:W-:-:S04]  /*00c0*/  SHF.L.U32 R0, R0, 0x1, RZ ;  /* 0x0000000100007819 */ /* 0x002fc800000006ff */
[----:B------:R-:W-:-:S04]  /*00d0*/  LOP3.LUT R0, R0, 0x3e, RZ, 0xc0, !PT ;  /* 0x0000003e00007812 */ /* 0x000fc800078ec0ff */
[----:B---3--:R-:W-:Y:S01]  /*00e0*/  LEA R9, R9, R0, 0x6 ;  /* 0x0000000009097211 */ /* 0x008fe200078e30ff */
[----:B------:R-:W-:-:S03]  /*00f0*/  HFMA2.MMA R0, -RZ, RZ, 0, 0 ;  /* 0x00000000ff007435 */ /* 0x000fc600000001ff */
[C---:B------:R-:W-:Y:S02]  /*0100*/  ISETP.GE.AND P0, PT, R9.reuse, 0x40, PT ;  /* 0x000000400900780c */ /* 0x040fe40003f06270 */
[----:B------:R-:W-:-:S05]  /*0110*/  SHF.L.U32 R3, R9, 0x2, RZ ;  /* 0x0000000209037819 */ /* 0x000fca00000006ff */
[----:B--2---:R-:W-:-:S04]  /*0120*/  IMAD.WIDE R4, R3, 0x4, R4 ;  /* 0x0000000403047825 */ /* 0x004fc800078e0204 */
[----:B----4-:R-:W-:Y:S02]  /*0130*/  IMAD.WIDE R6, R3, 0x4, R6 ;  /* 0x0000000403067825 */ /* 0x010fe400078e0206 */
[----:B------:R-:W2:Y:S01]  /*0140*/  @!P0 LDG.E.EL R10, desc[UR4][R4.64+0x4] ;  /* 0x00000404040a8981 */ /* 0x000ea2000c2e1900 */
[----:B------:R-:W-:Y:S01]  /*0150*/  CS2R R20, SRZ ;  /* 0x0000000000147805 */ /* 0x000fe2000001ff00 */
[----:B------:R-:W-:Y:S01]  /*0160*/  HFMA2.MMA R23, -RZ, RZ, 0, 0 ;  /* 0x00000000ff177435 */ /* 0x000fe200000001ff */
[----:B------:R-:W-:Y:S01]  /*0170*/  MOV R25, RZ ;  /* 0x000000ff00197202 */ /* 0x000fe20000000f00 */
[----:B------:R-:W3:Y:S01]  /*0180*/  @!P0 LDG.E.EL R12, desc[UR4][R4.64+0x14] ;  /* 0x00001404040c8981 */ /* 0x000ee2000c2e1900 */
[----:B------:R-:W1:Y:S03]  /*0190*/  LDC.64 R2, c[0x0][0x220] ;  /* 0x00008800ff027b82 */ /* 0x000e660000000a00 */
[----:B------:R-:W2:Y:S04]  /*01a0*/  @!P0 LDG.E.EL R15, desc[UR4][R6.64+0x4] ;  /* 0x00000404060f8981 */ /* 0x000ea8000c2e1900 */
[----:B------:R-:W3:Y:S04]  /*01b0*/  @!P0 LDG.E.EL R17, desc[UR4][R6.64+0x14] ;  /* 0x0000140406118981 */ /* 0x000ee8000c2e1900 */
[----:B------:R-:W4:Y:S04]  /*01c0*/  @!P0 LDG.E.EL R0, desc[UR4][R4.64] ;  /* 0x0000000404008981 */ /* 0x000f28000c2e1900 */
[----:B------:R-:W5:Y:S04]  /*01d0*/  @!P0 LDG.E.EL R8, desc[UR4][R4.64+0x10] ;  /* 0x0000100404088981 */ /* 0x000f68000c2e1900 */
[----:B------:R-:W4:Y:S04]  /*01e0*/  @!P0 LDG.E.EL R11, desc[UR4][R6.64] ;  /* 0x00000004060b8981 */ /* 0x000f28000c2e1900 */
[----:B------:R-:W5:Y:S04]  /*01f0*/  @!P0 LDG.E.EL R13, desc[UR4][R6.64+0x10] ;  /* 0x00001004060d8981 */ /* 0x000f68000c2e1900 */
[----:B------:R-:W5:Y:S04]  /*0200*/  @!P0 LDG.E.EL R14, desc[UR4][R4.64+0x8] ;  /* 0x00000804040e8981 */ /* 0x000f68000c2e1900 */
[----:B------:R-:W5:Y:S04]  /*0210*/  @!P0 LDG.E.EL R16, desc[UR4][R4.64+0x18] ;  /* 0x0000180404108981 */ /* 0x000f68000c2e1900 */
[----:B------:R-:W5:Y:S04]  /*0220*/  @!P0 LDG.E.EL R19, desc[UR4][R6.64+0x8] ;  /* 0x0000080406138981 */ /* 0x000f68000c2e1900 */
[----:B------:R-:W5:Y:S04]  /*0230*/  @!P0 LDG.E.EL R21, desc[UR4][R6.64+0x18] ;  /* 0x0000180406158981 */ /* 0x000f68000c2e1900 */
[----:B------:R-:W5:Y:S04]  /*0240*/  @!P0 LDG.E.EL R18, desc[UR4][R4.64+0xc] ;  /* 0x00000c0404128981 */ /* 0x000f68000c2e1900 */
[----:B------:R-:W5:Y:S04]  /*0250*/  @!P0 LDG.E.EL R20, desc[UR4][R4.64+0x1c] ;  /* 0x00001c0404148981 */ /* 0x000f68000c2e1900 */
[----:B------:R-:W5:Y:S04]  /*0260*/  @!P0 LDG.E.EL R23, desc[UR4][R6.64+0xc] ;  /* 0x00000c0406178981 */ /* 0x000f68000c2e1900 */
[----:B------:R-:W5:Y:S01]  /*0270*/  @!P0 LDG.E.EL R25, desc[UR4][R6.64+0x1c] ;  /* 0x00001c0406198981 */ /* 0x000f62000c2e1900 */
[----:B-1----:R-:W-:-:S04]  /*0280*/  IMAD.WIDE R2, R9, 0x4, R2 ;  /* 0x0000000409027825 */ /* 0x002fc800078e0202 */
[----:B--2---:R-:W-:Y:S01]  /*0290*/  FADD R10, -R15, R10 ;  /* 0x0000000a0f0a7221 */ /* 0x004fe20000000100 */
[----:B---3--:R-:W-:Y:S01]  /*02a0*/  FADD R12, -R17, R12 ;  /* 0x0000000c110c7221 */ /* 0x008fe20000000100 */
[----:B----4-:R-:W-:Y:S02]  /*02b0*/  FADD R0, -R11, R0 ;  /* 0x000000000b007221 */ /* 0x010fe40000000100 */
[----:B------:R-:W-:Y:S01]  /*02c0*/  FMUL R11, R10, R10 ;  /* 0x0000000a0a0b7220 */ /* 0x000fe20000400000 */
[----:B-----5:R-:W-:Y:S01]  /*02d0*/  FADD R8, -R13, R8 ;  /* 0x000000080d087221 */ /* 0x020fe20000000100 */
[----:B------:R-:W-:Y:S02]  /*02e0*/  FMUL R13, R12, R12 ;  /* 0x0000000c0c0d7220 */ /* 0x000fe40000400000 */
[----:B------:R-:W-:Y:S02]  /*02f0*/  FFMA R11, R0, R0, R11 ;  /* 0x00000000000b7223 */ /* 0x000fe4000000000b */
[----:B------:R-:W-:Y:S01]  /*0300*/  FFMA R13, R8, R8, R13 ;  /* 0x00000008080d7223 */ /* 0x000fe2000000000d */
[----:B------:R-:W-:Y:S01]  /*0310*/  FADD R14, -R19, R14 ;  /* 0x0000000e130e7221 */ /* 0x000fe20000000100 */
[----:B------:R-:W-:-:S03]  /*0320*/  FADD R16, -R21, R16 ;  /* 0x0000001015107221 */ /* 0x000fc60000000100 */
[----:B------:R-:W-:Y:S01]  /*0330*/  FFMA R11, R14, R14, R11 ;  /* 0x0000000e0e0b7223 */ /* 0x000fe2000000000b */
[----:B------:R-:W-:Y:S01]  /*0340*/  FFMA R13, R16, R16, R13 ;  /* 0x00000010100d7223 */ /* 0x000fe2000000000d */
[----:B------:R-:W-:Y:S01]  /*0350*/  FADD R18, -R23, R18 ;  /* 0x0000001217127221 */ /* 0x000fe20000000100 */
[----:B------:R-:W-:-:S03]  /*0360*/  FADD R20, -R25, R20 ;  /* 0x0000001419147221 */ /* 0x000fc60000000100 */
[----:B------:R-:W-:Y:S01]  /*0370*/  FFMA R12, R18, R18, R11 ;  /* 0x00000012120c7223 */ /* 0x000fe2000000000b */
[----:B------:R-:W-:Y:S01]  /*0380*/  FFMA R13, R20, R20, R13 ;  /* 0x00000014140d7223 */ /* 0x000fe2000000000d */
[----:B------:R-:W-:Y:S06]  /*0390*/  @P0 EXIT ;  /* 0x000000000000094d */ /* 0x000fec0003800000 */
[----:B------:R-:W-:Y:S01]  /*03a0*/  STG.E.64 desc[UR4][R2.64], R12 ;  /* 0x0000000c02007986 */ /* 0x000fe2000c101b04 */
[----:B------:R-:W-:Y:S05]  /*03b0*/  EXIT ;  /* 0x000000000000794d */ /* 0x000fea0003800000 */
.L_x_0:
[----:B------:R-:W-:-:S00]  /*03c0*/  BRA `(.L_x_0) ;  /* 0xfffffffc00fc7947 */ /* 0x000fc0000383ffff */
[----:B------:R-:W-:-:S00]  /*03d0*/  NOP ;  /* 0x0000000000007918 */ /* 0x000fc00000000000 */
        /* <DEDUP_REMOVED lines=10> */
.L_x_1:


//--------------------- .nv.constant0.triton_poi_fused_pow_sub_sum_0 --------------------------
	.section	.nv.constant0.triton_poi_fused_pow_sub_sum_0,"a",@progbits
	.sectionflags	@""
	.align	4
.nv.constant0.triton_poi_fused_pow_sub_sum_0:
	.zero		556
